	.headerflags	@"EF_CUDA_TEXMODE_UNIFIED EF_CUDA_64BIT_ADDRESS EF_CUDA_ACCELERATORS EF_CUDA_SM90 EF_CUDA_VIRTUAL_SM(EF_CUDA_SM90)"
	.elftype	@"ET_EXEC"


//--------------------- .nv.info                  --------------------------
	.section	.nv.info,"",@"SHT_CUDA_INFO"
	.align	4


	//----- nvinfo : EIATTR_REGCOUNT
	.align		4
        /*0000*/ 	.byte	0x04, 0x2f
        /*0002*/ 	.short	(.L_2 - .L_1)
	.align		4
.L_1:
        /*0004*/ 	.word	index@(triton_per_fused_add_native_layer_norm_7)
        /*0008*/ 	.word	0x0000001f


	//----- nvinfo : EIATTR_MIN_STACK_SIZE
	.align		4
.L_2:
        /*000c*/ 	.byte	0x04, 0x12
        /*000e*/ 	.short	(.L_4 - .L_3)
	.align		4
.L_3:
        /*0010*/ 	.word	index@(triton_per_fused_add_native_layer_norm_7)
        /*0014*/ 	.word	0x00000000


	//----- nvinfo : EIATTR_FRAME_SIZE
	.align		4
.L_4:
        /*0018*/ 	.byte	0x04, 0x11
        /*001a*/ 	.short	(.L_6 - .L_5)
	.align		4
.L_5:
        /*001c*/ 	.word	index@(triton_per_fused_add_native_layer_norm_7)
        /*0020*/ 	.word	0x00000000


	//----- nvinfo : EIATTR_MIN_STACK_SIZE
	.align		4
.L_6:
        /*0024*/ 	.byte	0x04, 0x12
        /*0026*/ 	.short	(.L_8 - .L_7)
	.align		4
.L_7:
        /*0028*/ 	.word	index@(triton_per_fused_add_native_layer_norm_7)
        /*002c*/ 	.word	0x00000000
.L_8:


//--------------------- .nv.info.triton_per_fused_add_native_layer_norm_7 --------------------------
	.section	.nv.info.triton_per_fused_add_native_layer_norm_7,"",@"SHT_CUDA_INFO"
	.sectionflags	@""
	.align	4


	//----- nvinfo : EIATTR_CUDA_API_VERSION
	.align		4
        /*0000*/ 	.byte	0x04, 0x37
        /*0002*/ 	.short	(.L_10 - .L_9)
.L_9:
        /*0004*/ 	.word	0x0000007c


	//----- nvinfo : EIATTR_KPARAM_INFO
	.align		4
.L_10:
        /*0008*/ 	.byte	0x04, 0x17
        /*000a*/ 	.short	(.L_12 - .L_11)
.L_11:
        /*000c*/ 	.word	0x00000000
        /*0010*/ 	.short	0x0008
        /*0012*/ 	.short	0x003c
        /*0014*/ 	.byte	0x00, 0xf0, 0x11, 0x00


	//----- nvinfo : EIATTR_KPARAM_INFO
	.align		4
.L_12:
        /*0018*/ 	.byte	0x04, 0x17
        /*001a*/ 	.short	(.L_14 - .L_13)
.L_13:
        /*001c*/ 	.word	0x00000000
        /*0020*/ 	.short	0x0007
        /*0022*/ 	.short	0x0038
        /*0024*/ 	.byte	0x00, 0xf0, 0x11, 0x00


	//----- nvinfo : EIATTR_KPARAM_INFO
	.align		4
.L_14:
        /*0028*/ 	.byte	0x04, 0x17
        /*002a*/ 	.short	(.L_16 - .L_15)
.L_15:
        /*002c*/ 	.word	0x00000000
        /*0030*/ 	.short	0x0006
        /*0032*/ 	.short	0x0030
        /*0034*/ 	.byte	0x00, 0xf4, 0x21, 0x00


	//----- nvinfo : EIATTR_KPARAM_INFO
	.align		4
.L_16:
        /*0038*/ 	.byte	0x04, 0x17
        /*003a*/ 	.short	(.L_18 - .L_17)
.L_17:
        /*003c*/ 	.word	0x00000000
        /*0040*/ 	.short	0x0005
        /*0042*/ 	.short	0x0028
        /*0044*/ 	.byte	0x00, 0xf4, 0x21, 0x00


	//----- nvinfo : EIATTR_KPARAM_INFO
	.align		4
.L_18:
        /*0048*/ 	.byte	0x04, 0x17
        /*004a*/ 	.short	(.L_20 - .L_19)
.L_19:
        /*004c*/ 	.word	0x00000000
        /*0050*/ 	.short	0x0004
        /*0052*/ 	.short	0x0020
        /*0054*/ 	.byte	0x00, 0xf4, 0x21, 0x00


	//----- nvinfo : EIATTR_KPARAM_INFO
	.align		4
.L_20:
        /*0058*/ 	.byte	0x04, 0x17
        /*005a*/ 	.short	(.L_22 - .L_21)
.L_21:
        /*005c*/ 	.word	0x00000000
        /*0060*/ 	.short	0x0003
        /*0062*/ 	.short	0x0018
        /*0064*/ 	.byte	0x00, 0xf4, 0x21, 0x00


	//----- nvinfo : EIATTR_KPARAM_INFO
	.align		4
.L_22:
        /*0068*/ 	.byte	0x04, 0x17
        /*006a*/ 	.short	(.L_24 - .L_23)
.L_23:
        /*006c*/ 	.word	0x00000000
        /*0070*/ 	.short	0x0002
        /*0072*/ 	.short	0x0010
        /*0074*/ 	.byte	0x00, 0xf4, 0x21, 0x00


	//----- nvinfo : EIATTR_KPARAM_INFO
	.align		4
.L_24:
        /*0078*/ 	.byte	0x04, 0x17
        /*007a*/ 	.short	(.L_26 - .L_25)
.L_25:
        /*007c*/ 	.word	0x00000000
        /*0080*/ 	.short	0x0001
        /*0082*/ 	.short	0x0008
        /*0084*/ 	.byte	0x00, 0xf4, 0x21, 0x00


	//----- nvinfo : EIATTR_KPARAM_INFO
	.align		4
.L_26:
        /*0088*/ 	.byte	0x04, 0x17
        /*008a*/ 	.short	(.L_28 - .L_27)
.L_27:
        /*008c*/ 	.word	0x00000000
        /*0090*/ 	.short	0x0000
        /*0092*/ 	.short	0x0000
        /*0094*/ 	.byte	0x00, 0xf4, 0x21, 0x00


	//----- nvinfo : EIATTR_SPARSE_MMA_MASK
	.align		4
.L_28:
        /*0098*/ 	.byte	0x03, 0x50
        /*009a*/ 	.short	0x0000


	//----- nvinfo : EIATTR_MAXREG_COUNT
	.align		4
        /*009c*/ 	.byte	0x03, 0x1b
        /*009e*/ 	.short	0x00ff


	//----- nvinfo : EIATTR_COOP_GROUP_MASK_REGIDS
	.align		4
        /*00a0*/ 	.byte	0x04, 0x29
        /*00a2*/ 	.short	(.L_30 - .L_29)


	//   ....[0]....
.L_29:
        /*00a4*/ 	.word	0xffffffff


	//   ....[1]....
        /*00a8*/ 	.word	0xffffffff


	//   ....[2]....
        /*00ac*/ 	.word	0xffffffff


	//   ....[3]....
        /*00b0*/ 	.word	0xffffffff


	//   ....[4]....
        /*00b4*/ 	.word	0xffffffff


	//   ....[5]....
        /*00b8*/ 	.word	0xffffffff


	//   ....[6]....
        /*00bc*/ 	.word	0xffffffff


	//   ....[7]....
        /*00c0*/ 	.word	0xffffffff


	//   ....[8]....
        /*00c4*/ 	.word	0xffffffff


	//   ....[9]....
        /*00c8*/ 	.word	0xffffffff


	//   ....[10]....
        /*00cc*/ 	.word	0xffffffff


	//   ....[11]....
        /*00d0*/ 	.word	0xffffffff


	//   ....[12]....
        /*00d4*/ 	.word	0xffffffff


	//   ....[13]....
        /*00d8*/ 	.word	0xffffffff


	//----- nvinfo : EIATTR_COOP_GROUP_INSTR_OFFSETS
	.align		4
.L_30:
        /*00dc*/ 	.byte	0x04, 0x28
        /*00de*/ 	.short	(.L_32 - .L_31)


	//   ....[0]....
.L_31:
        /*00e0*/ 	.word	0x000002d0


	//   ....[1]....
        /*00e4*/ 	.word	0x000002f0


	//   ....[2]....
        /*00e8*/ 	.word	0x00000310


	//   ....[3]....
        /*00ec*/ 	.word	0x00000330


	//   ....[4]....
        /*00f0*/ 	.word	0x00000350


	//   ....[5]....
        /*00f4*/ 	.word	0x00000400


	//   ....[6]....
        /*00f8*/ 	.word	0x00000430


	//   ....[7]....
        /*00fc*/ 	.word	0x00000540


	//   ....[8]....
        /*0100*/ 	.word	0x00000560


	//   ....[9]....
        /*0104*/ 	.word	0x00000580


	//   ....[10]....
        /*0108*/ 	.word	0x000005a0


	//   ....[11]....
        /*010c*/ 	.word	0x000005c0


	//   ....[12]....
        /*0110*/ 	.word	0x00000640


	//   ....[13]....
        /*0114*/ 	.word	0x00000660


	//----- nvinfo : EIATTR_EXIT_INSTR_OFFSETS
	.align		4
.L_32:
        /*0118*/ 	.byte	0x04, 0x1c
        /*011a*/ 	.short	(.L_34 - .L_33)


	//   ....[0]....
.L_33:
        /*011c*/ 	.word	0x00000870


	//   ....[1]....
        /*0120*/ 	.word	0x00000890


	//----- nvinfo : EIATTR_REQNTID
	.align		4
.L_34:
        /*0124*/ 	.byte	0x04, 0x10
        /*0126*/ 	.short	(.L_36 - .L_35)
.L_35:
        /*0128*/ 	.word	0x00000080
        /*012c*/ 	.word	0x00000001
        /*0130*/ 	.word	0x00000001


	//----- nvinfo : EIATTR_CBANK_PARAM_SIZE
	.align		4
.L_36:
        /*0134*/ 	.byte	0x03, 0x19
        /*0136*/ 	.short	0x0040


	//----- nvinfo : EIATTR_PARAM_CBANK
	.align		4
        /*0138*/ 	.byte	0x04, 0x0a
        /*013a*/ 	.short	(.L_38 - .L_37)
	.align		4
.L_37:
        /*013c*/ 	.word	index@(.nv.constant0.triton_per_fused_add_native_layer_norm_7)
        /*0140*/ 	.short	0x0210
        /*0142*/ 	.short	0x0040


	//----- nvinfo : EIATTR_SW_WAR
	.align		4
.L_38:
        /*0144*/ 	.byte	0x04, 0x36
        /*0146*/ 	.short	(.L_40 - .L_39)
.L_39:
        /*0148*/ 	.word	0x00000008
.L_40:


//--------------------- .nv.callgraph             --------------------------
	.section	.nv.callgraph,"",@"SHT_CUDA_CALLGRAPH"
	.align	4
	.sectionentsize	8
	.align		4
        /*0000*/ 	.word	0x00000000
	.align		4
        /*0004*/ 	.word	0xffffffff
	.align		4
        /*0008*/ 	.word	0x00000000
	.align		4
        /*000c*/ 	.word	0xfffffffe
	.align		4
        /*0010*/ 	.word	0x00000000
	.align		4
        /*0014*/ 	.word	0xfffffffd
	.align		4
        /*0018*/ 	.word	0x00000000
	.align		4
        /*001c*/ 	.word	0xfffffffc


//--------------------- .nv.constant4             --------------------------
	.section	.nv.constant4,"a",@progbits
	.align	8
	.align		8
.nv.constant4:
        /*0000*/ 	.dword	_$_str


//--------------------- .text.triton_per_fused_add_native_layer_norm_7 --------------------------
	.section	.text.triton_per_fused_add_native_layer_norm_7,"ax",@progbits
	.sectionflags	@"SHF_BARRIERS=1"
	.align	128
        .global         triton_per_fused_add_native_layer_norm_7
        .type           triton_per_fused_add_native_layer_norm_7,@function
        .size           triton_per_fused_add_native_layer_norm_7,(.L_x_1 - triton_per_fused_add_native_layer_norm_7)
        .other          triton_per_fused_add_native_layer_norm_7,@"STO_CUDA_ENTRY STV_DEFAULT"
triton_per_fused_add_native_layer_norm_7:
.text.triton_per_fused_add_native_layer_norm_7:
[----:B------:R-:W0:Y:S02]  /*0000*/  LDC R1, c[0x0][0x28] ;  /* 0x00000a00ff017b82 */ /* 0x000e240000000800 */
[----:B------:R-:W1:Y:S01]  /*0010*/  S2R R20, SR_TID.X ;  /* 0x0000000000147919 */ /* 0x000e620000002100 */
[----:B------:R-:W2:Y:S01]  /*0020*/  LDC.64 R14, c[0x0][0x220] ;  /* 0x00008800ff0e7b82 */ /* 0x000ea20000000a00 */
[----:B------:R-:W-:Y:S02]  /*0030*/  CS2R R8, SRZ ;  /* 0x0000000000087805 */ /* 0x000fe4000001ff00 */
[----:B------:R-:W-:Y:S01]  /*0040*/  CS2R R10, SRZ ;  /* 0x00000000000a7805 */ /* 0x000fe2000001ff00 */
[----:B------:R-:W3:Y:S01]  /*0050*/  S2R R0, SR_CTAID.X ;  /* 0x0000000000007919 */ /* 0x000ee20000002500 */
[----:B------:R-:W-:Y:S02]  /*0060*/  CS2R R4, SRZ ;  /* 0x0000000000047805 */ /* 0x000fe4000001ff00 */
[----:B------:R-:W-:Y:S01]  /*0070*/  CS2R R6, SRZ ;  /* 0x0000000000067805 */ /* 0x000fe2000001ff00 */
[----:B------:R-:W-:Y:S01]  /*0080*/  ULDC.64 UR6, c[0x0][0x208] ;  /* 0x0000820000067ab9 */ /* 0x000fe20000000a00 */
[----:B------:R-:W4:Y:S01]  /*0090*/  LDC.64 R12, c[0x0][0x218] ;  /* 0x00008600ff0c7b82 */ /* 0x000f220000000a00 */
[----:B-1----:R-:W-:-:S04]  /*00a0*/  SHF.L.U32 R16, R20, 0x2, RZ ;  /* 0x0000000214107819 */ /* 0x002fc800000006ff */
[----:B------:R-:W-:-:S04]  /*00b0*/  LOP3.LUT R17, R16, 0x1fc, RZ, 0xc0, !PT ;  /* 0x000001fc10117812 */ /* 0x000fc800078ec0ff */
[----:B------:R-:W-:Y:S01]  /*00c0*/  ISETP.GE.U32.AND P1, PT, R17, 0x180, PT ;  /* 0x000001801100780c */ /* 0x000fe20003f26070 */
[----:B---3--:R-:W-:-:S04]  /*00d0*/  IMAD R2, R0, 0x180, R17 ;  /* 0x0000018000027824 */ /* 0x008fc800078e0211 */
[----:B--2---:R-:W-:-:S04]  /*00e0*/  IMAD.WIDE R14, R2, 0x4, R14 ;  /* 0x00000004020e7825 */ /* 0x004fc800078e020e */
[----:B----4-:R-:W-:-:S04]  /*00f0*/  IMAD.WIDE R12, R2, 0x4, R12 ;  /* 0x00000004020c7825 */ /* 0x010fc800078e020c */
[----:B------:R1:W2:Y:S04]  /*0100*/  @!P1 LDG.E.128 R8, desc[UR6][R14.64] ;  /* 0x000000060e089981 */ /* 0x0002a8000c1e1d00 */
[----:B------:R3:W4:Y:S01]  /*0110*/  @!P1 LDG.E.128 R4, desc[UR6][R12.64] ;  /* 0x000000060c049981 */ /* 0x000722000c1e1d00 */
[----:B------:R-:W5:Y:S08]  /*0120*/  S2UR UR5, SR_CgaCtaId ;  /* 0x00000000000579c3 */ /* 0x000f700000008800 */
[----:B-1----:R-:W1:Y:S08]  /*0130*/  LDC.64 R14, c[0x0][0x230] ;  /* 0x00008c00ff0e7b82 */ /* 0x002e700000000a00 */
[----:B---3--:R-:W3:Y:S01]  /*0140*/  LDC.64 R12, c[0x0][0x228] ;  /* 0x00008a00ff0c7b82 */ /* 0x008ee20000000a00 */
[----:B------:R-:W-:Y:S01]  /*0150*/  LOP3.LUT P2, RZ, R20, 0x1f, RZ, 0xc0, !PT ;  /* 0x0000001f14ff7812 */ /* 0x000fe2000784c0ff */
[----:B------:R-:W-:Y:S01]  /*0160*/  UMOV UR4, 0x400 ;  /* 0x0000040000047882 */ /* 0x000fe20000000000 */
[----:B------:R-:W-:Y:S01]  /*0170*/  SHF.R.U32.HI R23, RZ, 0x3, R20 ;  /* 0x00000003ff177819 */ /* 0x000fe20000011614 */
[----:B-----5:R-:W-:-:S03]  /*0180*/  UPRMT UR4, UR5, 0x654, UR4 ;  /* 0x0000065405047896 */ /* 0x020fc60008000004 */
[----:B------:R-:W-:Y:S01]  /*0190*/  LOP3.LUT R23, R23, 0xc, RZ, 0xc0, !PT ;  /* 0x0000000c17177812 */ /* 0x000fe200078ec0ff */
[----:B-1----:R-:W-:-:S04]  /*01a0*/  IMAD.WIDE.U32 R14, R17, 0x4, R14 ;  /* 0x00000004110e7825 */ /* 0x002fc800078e000e */
[----:B---3--:R-:W-:Y:S01]  /*01b0*/  IMAD.WIDE.U32 R12, R17, 0x4, R12 ;  /* 0x00000004110c7825 */ /* 0x008fe200078e000c */
[----:B------:R-:W-:Y:S02]  /*01c0*/  ISETP.GE.AND P3, PT, R20, 0x4, PT ;  /* 0x000000041400780c */ /* 0x000fe40003f66270 */
[----:B--2---:R-:W-:Y:S02]  /*01d0*/  SEL R22, R9, RZ, !P1 ;  /* 0x000000ff09167207 */ /* 0x004fe40004800000 */
[----:B------:R-:W-:Y:S02]  /*01e0*/  SEL R9, R8, RZ, !P1 ;  /* 0x000000ff08097207 */ /* 0x000fe40004800000 */
[----:B----4-:R-:W-:Y:S02]  /*01f0*/  SEL R4, R4, RZ, !P1 ;  /* 0x000000ff04047207 */ /* 0x010fe40004800000 */
[----:B------:R-:W-:Y:S02]  /*0200*/  SEL R5, R5, RZ, !P1 ;  /* 0x000000ff05057207 */ /* 0x000fe40004800000 */
[----:B------:R-:W-:Y:S01]  /*0210*/  SEL R6, R6, RZ, !P1 ;  /* 0x000000ff06067207 */ /* 0x000fe20004800000 */
[----:B------:R-:W-:Y:S01]  /*0220*/  FADD R26, R4, R9 ;  /* 0x00000009041a7221 */ /* 0x000fe20000000000 */
[----:B------:R-:W-:Y:S01]  /*0230*/  SEL R19, R10, RZ, !P1 ;  /* 0x000000ff0a137207 */ /* 0x000fe20004800000 */
[----:B------:R-:W-:Y:S01]  /*0240*/  FADD R22, R5, R22 ;  /* 0x0000001605167221 */ /* 0x000fe20000000000 */
[----:B------:R-:W-:-:S02]  /*0250*/  SEL R7, R7, RZ, !P1 ;  /* 0x000000ff07077207 */ /* 0x000fc40004800000 */
[----:B------:R-:W-:Y:S01]  /*0260*/  SEL R28, R11, RZ, !P1 ;  /* 0x000000ff0b1c7207 */ /* 0x000fe20004800000 */
[----:B------:R-:W-:Y:S01]  /*0270*/  FADD R24, R6, R19 ;  /* 0x0000001306187221 */ /* 0x000fe20000000000 */
[----:B------:R-:W-:-:S03]  /*0280*/  FADD R5, R22, R26 ;  /* 0x0000001a16057221 */ /* 0x000fc60000000000 */
[----:B------:R-:W-:Y:S01]  /*0290*/  FADD R28, R7, R28 ;  /* 0x0000001c071c7221 */ /* 0x000fe20000000000 */
[----:B------:R-:W-:-:S04]  /*02a0*/  FADD R5, R24, R5 ;  /* 0x0000000518057221 */ /* 0x000fc80000000000 */
[----:B------:R-:W-:-:S05]  /*02b0*/  FADD R5, R28, R5 ;  /* 0x000000051c057221 */ /* 0x000fca0000000000 */
[----:B------:R-:W-:-:S05]  /*02c0*/  FSEL R5, R5, RZ, !P1 ;  /* 0x000000ff05057208 */ /* 0x000fca0004800000 */
[----:B------:R-:W1:Y:S02]  /*02d0*/  SHFL.BFLY PT, R4, R5, 0x10, 0x1f ;  /* 0x0e001f0005047f89 */ /* 0x000e6400000e0000 */
[----:B-1----:R-:W-:-:S05]  /*02e0*/  FADD R4, R5, R4 ;  /* 0x0000000405047221 */ /* 0x002fca0000000000 */
[----:B------:R-:W1:Y:S02]  /*02f0*/  SHFL.BFLY PT, R7, R4, 0x8, 0x1f ;  /* 0x0d001f0004077f89 */ /* 0x000e6400000e0000 */
[----:B-1----:R-:W-:-:S05]  /*0300*/  FADD R7, R4, R7 ;  /* 0x0000000704077221 */ /* 0x002fca0000000000 */
[----:B------:R-:W1:Y:S02]  /*0310*/  SHFL.BFLY PT, R6, R7, 0x4, 0x1f ;  /* 0x0c801f0007067f89 */ /* 0x000e6400000e0000 */
[----:B-1----:R-:W-:-:S05]  /*0320*/  FADD R6, R7, R6 ;  /* 0x0000000607067221 */ /* 0x002fca0000000000 */
[----:B------:R-:W1:Y:S02]  /*0330*/  SHFL.BFLY PT, R9, R6, 0x2, 0x1f ;  /* 0x0c401f0006097f89 */ /* 0x000e6400000e0000 */
[----:B-1----:R-:W-:-:S05]  /*0340*/  FADD R9, R6, R9 ;  /* 0x0000000906097221 */ /* 0x002fca0000000000 */
[----:B------:R-:W1:Y:S01]  /*0350*/  SHFL.BFLY PT, R8, R9, 0x1, 0x1f ;  /* 0x0c201f0009087f89 */ /* 0x000e6200000e0000 */
[----:B------:R-:W-:Y:S02]  /*0360*/  CS2R R4, SRZ ;  /* 0x0000000000047805 */ /* 0x000fe4000001ff00 */
[----:B------:R-:W-:Y:S02]  /*0370*/  CS2R R6, SRZ ;  /* 0x0000000000067805 */ /* 0x000fe4000001ff00 */
[----:B------:R-:W-:-:S04]  /*0380*/  CS2R R10, SRZ ;  /* 0x00000000000a7805 */ /* 0x000fc8000001ff00 */
[----:B------:R2:W3:Y:S01]  /*0390*/  @!P1 LDG.E.EL.128 R4, desc[UR6][R12.64] ;  /* 0x000000060c049981 */ /* 0x0004e2000c2e1d00 */
[----:B-1----:R-:W-:Y:S01]  /*03a0*/  FADD R19, R9, R8 ;  /* 0x0000000809137221 */ /* 0x002fe20000000000 */
[----:B------:R-:W-:-:S04]  /*03b0*/  CS2R R8, SRZ ;  /* 0x0000000000087805 */ /* 0x000fc8000001ff00 */
[----:B------:R-:W-:Y:S04]  /*03c0*/  @!P2 STS [R23+UR4], R19 ;  /* 0x000000131700a988 */ /* 0x000fe80008000804 */
[----:B------:R1:W4:Y:S01]  /*03d0*/  @!P1 LDG.E.EL.128 R8, desc[UR6][R14.64] ;  /* 0x000000060e089981 */ /* 0x000322000c2e1d00 */
[----:B------:R-:W-:Y:S06]  /*03e0*/  BAR.SYNC.DEFER_BLOCKING 0x0 ;  /* 0x0000000000007b1d */ /* 0x000fec0000010000 */
[----:B------:R-:W5:Y:S04]  /*03f0*/  @!P3 LDS R18, [R16+UR4] ;  /* 0x000000041012b984 */ /* 0x000f680008000800 */
[----:B-----5:R-:W5:Y:S01]  /*0400*/  SHFL.BFLY PT, R17, R18, 0x2, 0x1f ;  /* 0x0c401f0012117f89 */ /* 0x020f6200000e0000 */
[----:B------:R-:W-:Y:S01]  /*0410*/  LOP3.LUT P0, RZ, R20, 0x3, RZ, 0xc0, !PT ;  /* 0x0000000314ff7812 */ /* 0x000fe2000780c0ff */
[----:B-----5:R-:W-:-:S05]  /*0420*/  FADD R25, R18, R17 ;  /* 0x0000001112197221 */ /* 0x020fca0000000000 */
[----:B------:R-:W5:Y:S01]  /*0430*/  SHFL.BFLY PT, R17, R25, 0x1, 0x1f ;  /* 0x0c201f0019117f89 */ /* 0x000f6200000e0000 */
[----:B------:R-:W-:Y:S01]  /*0440*/  ISETP.LT.AND P0, PT, R20, 0x4, !P0 ;  /* 0x000000041400780c */ /* 0x000fe20004701270 */
[----:B-----5:R-:W-:-:S12]  /*0450*/  FADD R27, R25, R17 ;  /* 0x00000011191b7221 */ /* 0x020fd80000000000 */
[----:B------:R-:W-:Y:S01]  /*0460*/  @P0 STS [R16+UR4], R27 ;  /* 0x0000001b10000988 */ /* 0x000fe20008000804 */
[----:B------:R-:W-:Y:S06]  /*0470*/  BAR.SYNC.DEFER_BLOCKING 0x0 ;  /* 0x0000000000007b1d */ /* 0x000fec0000010000 */
[----:B--2---:R-:W2:Y:S02]  /*0480*/  LDS R12, [UR4] ;  /* 0x00000004ff0c7984 */ /* 0x004ea40008000800 */
[----:B--2---:R-:W-:-:S04]  /*0490*/  FADD R12, RZ, R12 ;  /* 0x0000000cff0c7221 */ /* 0x004fc80000000000 */
[----:B------:R-:W-:-:S04]  /*04a0*/  FMUL R17, R12, 0.002604166744276881218 ;  /* 0x3b2aaaab0c117820 */ /* 0x000fc80000400000 */
[--C-:B------:R-:W-:Y:S01]  /*04b0*/  FADD R21, R22, -R17.reuse ;  /* 0x8000001116157221 */ /* 0x100fe20000000000 */
[----:B------:R-:W-:-:S03]  /*04c0*/  FADD R26, R26, -R17 ;  /* 0x800000111a1a7221 */ /* 0x000fc60000000000 */
[----:B------:R-:W-:Y:S01]  /*04d0*/  FMUL R13, R21, R21 ;  /* 0x00000015150d7220 */ /* 0x000fe20000400000 */
[----:B------:R-:W-:-:S03]  /*04e0*/  FADD R22, R24, -R17 ;  /* 0x8000001118167221 */ /* 0x000fc60000000000 */
[----:B------:R-:W-:Y:S01]  /*04f0*/  FFMA R13, R26, R26, R13 ;  /* 0x0000001a1a0d7223 */ /* 0x000fe2000000000d */
[----:B------:R-:W-:-:S03]  /*0500*/  FADD R24, R28, -R17 ;  /* 0x800000111c187221 */ /* 0x000fc60000000000 */
[----:B------:R-:W-:-:S04]  /*0510*/  FFMA R13, R22, R22, R13 ;  /* 0x00000016160d7223 */ /* 0x000fc8000000000d */
[----:B------:R-:W-:-:S05]  /*0520*/  FFMA R13, R24, R24, R13 ;  /* 0x00000018180d7223 */ /* 0x000fca000000000d */
[----:B------:R-:W-:-:S05]  /*0530*/  FSEL R13, R13, RZ, !P1 ;  /* 0x000000ff0d0d7208 */ /* 0x000fca0004800000 */
[----:B------:R-:W2:Y:S02]  /*0540*/  SHFL.BFLY PT, R12, R13, 0x10, 0x1f ;  /* 0x0e001f000d0c7f89 */ /* 0x000ea400000e0000 */
[----:B--2---:R-:W-:-:S05]  /*0550*/  FADD R12, R13, R12 ;  /* 0x0000000c0d0c7221 */ /* 0x004fca0000000000 */
[----:B-1----:R-:W1:Y:S02]  /*0560*/  SHFL.BFLY PT, R15, R12, 0x8, 0x1f ;  /* 0x0d001f000c0f7f89 */ /* 0x002e6400000e0000 */
[----:B-1----:R-:W-:-:S05]  /*0570*/  FADD R15, R12, R15 ;  /* 0x0000000f0c0f7221 */ /* 0x002fca0000000000 */
[----:B------:R-:W1:Y:S02]  /*0580*/  SHFL.BFLY PT, R14, R15, 0x4, 0x1f ;  /* 0x0c801f000f0e7f89 */ /* 0x000e6400000e0000 */
[----:B-1----:R-:W-:-:S05]  /*0590*/  FADD R14, R15, R14 ;  /* 0x0000000e0f0e7221 */ /* 0x002fca0000000000 */
[----:B------:R-:W1:Y:S02]  /*05a0*/  SHFL.BFLY PT, R19, R14, 0x2, 0x1f ;  /* 0x0c401f000e137f89 */ /* 0x000e6400000e0000 */
[----:B-1----:R-:W-:-:S05]  /*05b0*/  FADD R19, R14, R19 ;  /* 0x000000130e137221 */ /* 0x002fca0000000000 */
[----:B------:R-:W1:Y:S02]  /*05c0*/  SHFL.BFLY PT, R18, R19, 0x1, 0x1f ;  /* 0x0c201f0013127f89 */ /* 0x000e6400000e0000 */
[----:B-1----:R-:W-:Y:S01]  /*05d0*/  FADD R18, R19, R18 ;  /* 0x0000001213127221 */ /* 0x002fe20000000000 */
[----:B------:R-:W-:Y:S06]  /*05e0*/  BAR.SYNC.DEFER_BLOCKING 0x0 ;  /* 0x0000000000007b1d */ /* 0x000fec0000010000 */
[----:B------:R1:W-:Y:S02]  /*05f0*/  @!P2 STS [R23+UR4], R18 ;  /* 0x000000121700a988 */ /* 0x0003e40008000804 */
[----:B------:R-:W-:Y:S01]  /*0600*/  BAR.SYNC.DEFER_BLOCKING 0x0 ;  /* 0x0000000000007b1d */ /* 0x000fe20000010000 */
[----:B------:R-:W-:-:S07]  /*0610*/  HFMA2.MMA R14, -RZ, RZ, 0.8955078125, -0.052093505859375 ;  /* 0x3b2aaaabff0e7435 */ /* 0x000fce00000001ff */
[----:B-1----:R-:W1:Y:S01]  /*0620*/  LDC.64 R18, c[0x0][0x240] ;  /* 0x00009000ff127b82 */ /* 0x002e620000000a00 */
[----:B------:R-:W2:Y:S04]  /*0630*/  @!P3 LDS R3, [R16+UR4] ;  /* 0x000000041003b984 */ /* 0x000ea80008000800 */
[----:B--2---:R-:W2:Y:S02]  /*0640*/  SHFL.BFLY PT, R12, R3, 0x2, 0x1f ;  /* 0x0c401f00030c7f89 */ /* 0x004ea400000e0000 */
[----:B--2---:R-:W-:-:S05]  /*0650*/  FADD R12, R3, R12 ;  /* 0x0000000c030c7221 */ /* 0x004fca0000000000 */
[----:B------:R-:W2:Y:S02]  /*0660*/  SHFL.BFLY PT, R13, R12, 0x1, 0x1f ;  /* 0x0c201f000c0d7f89 */ /* 0x000ea400000e0000 */
[----:B--2---:R-:W-:-:S05]  /*0670*/  FADD R25, R12, R13 ;  /* 0x0000000d0c197221 */ /* 0x004fca0000000000 */
[----:B------:R2:W-:Y:S01]  /*0680*/  @P0 STS [R16+UR4], R25 ;  /* 0x0000001910000988 */ /* 0x0005e20008000804 */
[----:B------:R-:W-:Y:S06]  /*0690*/  BAR.SYNC.DEFER_BLOCKING 0x0 ;  /* 0x0000000000007b1d */ /* 0x000fec0000010000 */
[----:B------:R-:W5:Y:S01]  /*06a0*/  LDS R13, [UR4] ;  /* 0x00000004ff0d7984 */ /* 0x000f620008000800 */
[----:B------:R-:W-:Y:S02]  /*06b0*/  LOP3.LUT P0, RZ, R20, 0x7f, RZ, 0xc0, !PT ;  /* 0x0000007f14ff7812 */ /* 0x000fe4000780c0ff */
[----:B----4-:R-:W-:-:S02]  /*06c0*/  SEL R27, R8, RZ, !P1 ;  /* 0x000000ff081b7207 */ /* 0x010fc40004800000 */
[----:B--2---:R-:W-:Y:S02]  /*06d0*/  SEL R16, R9, RZ, !P1 ;  /* 0x000000ff09107207 */ /* 0x004fe40004800000 */
[----:B---3--:R-:W-:Y:S02]  /*06e0*/  SEL R4, R4, RZ, !P1 ;  /* 0x000000ff04047207 */ /* 0x008fe40004800000 */
[----:B------:R-:W-:Y:S02]  /*06f0*/  SEL R5, R5, RZ, !P1 ;  /* 0x000000ff05057207 */ /* 0x000fe40004800000 */
[----:B------:R-:W-:Y:S02]  /*0700*/  SEL R6, R6, RZ, !P1 ;  /* 0x000000ff06067207 */ /* 0x000fe40004800000 */
[----:B------:R-:W-:Y:S02]  /*0710*/  SEL R7, R7, RZ, !P1 ;  /* 0x000000ff07077207 */ /* 0x000fe40004800000 */
[----:B------:R-:W-:Y:S01]  /*0720*/  SEL R9, R10, RZ, !P1 ;  /* 0x000000ff0a097207 */ /* 0x000fe20004800000 */
[----:B-----5:R-:W-:-:S04]  /*0730*/  FADD R13, RZ, R13 ;  /* 0x0000000dff0d7221 */ /* 0x020fc80000000000 */
[----:B------:R-:W-:Y:S02]  /*0740*/  FFMA R23, R13, R14, 9.9999997473787516356e-06 ;  /* 0x3727c5ac0d177423 */ /* 0x000fe4000000000e */
[----:B------:R-:W2:Y:S02]  /*0750*/  LDC.64 R14, c[0x0][0x210] ;  /* 0x00008400ff0e7b82 */ /* 0x000ea40000000a00 */
[----:B------:R-:W3:Y:S06]  /*0760*/  MUFU.RSQ R3, R23 ;  /* 0x0000001700037308 */ /* 0x000eec0000001400 */
[----:B------:R-:W4:Y:S01]  /*0770*/  LDC.64 R12, c[0x0][0x238] ;  /* 0x00008e00ff0c7b82 */ /* 0x000f220000000a00 */
[----:B------:R-:W-:Y:S01]  /*0780*/  SEL R8, R11, RZ, !P1 ;  /* 0x000000ff0b087207 */ /* 0x000fe20004800000 */
[----:B-1----:R-:W-:-:S04]  /*0790*/  IMAD.WIDE R18, R2, 0x4, R18 ;  /* 0x0000000402127825 */ /* 0x002fc800078e0212 */
[-C--:B---3--:R-:W-:Y:S01]  /*07a0*/  FMUL R25, R26, R3.reuse ;  /* 0x000000031a197220 */ /* 0x088fe20000400000 */
[-C--:B------:R-:W-:Y:S01]  /*07b0*/  FMUL R21, R21, R3.reuse ;  /* 0x0000000315157220 */ /* 0x080fe20000400000 */
[-C--:B------:R-:W-:Y:S01]  /*07c0*/  FMUL R22, R22, R3.reuse ;  /* 0x0000000316167220 */ /* 0x080fe20000400000 */
[----:B------:R-:W-:Y:S01]  /*07d0*/  FMUL R24, R24, R3 ;  /* 0x0000000318187220 */ /* 0x000fe20000400000 */
[----:B------:R-:W-:Y:S01]  /*07e0*/  FFMA R4, R4, R25, R27 ;  /* 0x0000001904047223 */ /* 0x000fe2000000001b */
[----:B------:R-:W-:Y:S01]  /*07f0*/  FFMA R5, R5, R21, R16 ;  /* 0x0000001505057223 */ /* 0x000fe20000000010 */
[----:B------:R-:W-:Y:S01]  /*0800*/  FFMA R6, R6, R22, R9 ;  /* 0x0000001606067223 */ /* 0x000fe20000000009 */
[C---:B--2---:R-:W-:Y:S01]  /*0810*/  IMAD.WIDE R14, R0.reuse, 0x4, R14 ;  /* 0x00000004000e7825 */ /* 0x044fe200078e020e */
[----:B------:R-:W-:Y:S03]  /*0820*/  BAR.SYNC.DEFER_BLOCKING 0x0 ;  /* 0x0000000000007b1d */ /* 0x000fe60000010000 */
[----:B------:R-:W-:Y:S01]  /*0830*/  FFMA R7, R7, R24, R8 ;  /* 0x0000001807077223 */ /* 0x000fe20000000008 */
[----:B----4-:R-:W-:-:S02]  /*0840*/  IMAD.WIDE R12, R0, 0x4, R12 ;  /* 0x00000004000c7825 */ /* 0x010fc400078e020c */
[----:B------:R1:W-:Y:S04]  /*0850*/  @!P0 STG.E desc[UR6][R14.64], R3 ;  /* 0x000000030e008986 */ /* 0x0003e8000c101906 */
[----:B------:R1:W-:Y:S01]  /*0860*/  @!P1 STG.E.128 desc[UR6][R18.64], R4 ;  /* 0x0000000412009986 */ /* 0x0003e2000c101d06 */
[----:B------:R-:W-:Y:S05]  /*0870*/  @P0 EXIT ;  /* 0x000000000000094d */ /* 0x000fea0003800000 */
[----:B------:R-:W-:Y:S01]  /*0880*/  STG.E desc[UR6][R12.64], R17 ;  /* 0x000000110c007986 */ /* 0x000fe2000c101906 */
[----:B------:R-:W-:Y:S05]  /*0890*/  EXIT ;  /* 0x000000000000794d */ /* 0x000fea0003800000 */
.L_x_0:
[----:B------:R-:W-:-:S00]  /*08a0*/  BRA `(.L_x_0) ;  /* 0xfffffffc00fc7947 */ /* 0x000fc0000383ffff */
[----:B------:R-:W-:-:S00]  /*08b0*/  NOP ;  /* 0x0000000000007918 */ /* 0x000fc00000000000 */
        /* <DEDUP_REMOVED lines=12> */
.L_x_1:


//--------------------- .nv.global.init           --------------------------
	.section	.nv.global.init,"aw",@progbits
.nv.global.init:
	.type		_$_str,@object
	.size		_$_str,(.L_0 - _$_str)
_$_str:
        /*0000*/ 	.byte	0x5f, 0x5f, 0x43, 0x55, 0x44, 0x41, 0x5f, 0x46, 0x54, 0x5a, 0x00
.L_0:


//--------------------- .nv.shared.triton_per_fused_add_native_layer_norm_7 --------------------------
	.section	.nv.shared.triton_per_fused_add_native_layer_norm_7,"aw",@nobits
	.sectionflags	@""
	.align	16
	.zero		1024


//--------------------- .nv.constant0.triton_per_fused_add_native_layer_norm_7 --------------------------
	.section	.nv.constant0.triton_per_fused_add_native_layer_norm_7,"a",@progbits
	.sectionflags	@""
	.align	4
.nv.constant0.triton_per_fused_add_native_layer_norm_7:
	.zero		592
